//
// Generated by NVIDIA NVVM Compiler
//
// Compiler Build ID: CL-36424714
// Cuda compilation tools, release 13.0, V13.0.88
// Based on NVVM 20.0.0
//

.version 9.0
.target sm_100
.address_size 64

	// .globl	_Z6matAddPiS_mm

.visible .entry _Z6matAddPiS_mm(
	.param .u64 .ptr .align 1 _Z6matAddPiS_mm_param_0,
	.param .u64 .ptr .align 1 _Z6matAddPiS_mm_param_1,
	.param .u64 _Z6matAddPiS_mm_param_2,
	.param .u64 _Z6matAddPiS_mm_param_3
)
{
	.reg .pred 	%p<4>;
	.reg .b32 	%r<13>;
	.reg .b64 	%rd<14>;

	ld.param.u64 	%rd3, [_Z6matAddPiS_mm_param_0];
	ld.param.u64 	%rd4, [_Z6matAddPiS_mm_param_1];
	ld.param.u64 	%rd5, [_Z6matAddPiS_mm_param_2];
	ld.param.u64 	%rd6, [_Z6matAddPiS_mm_param_3];
	mov.u32 	%r1, %ctaid.x;
	mov.u32 	%r2, %ntid.x;
	mov.u32 	%r3, %tid.x;
	mad.lo.s32 	%r4, %r1, %r2, %r3;
	mov.u32 	%r5, %ctaid.y;
	mov.u32 	%r6, %ntid.y;
	mov.u32 	%r7, %tid.y;
	mad.lo.s32 	%r8, %r5, %r6, %r7;
	cvt.u64.u32 	%rd1, %r4;
	setp.le.u64 	%p1, %rd5, %rd1;
	cvt.u64.u32 	%rd2, %r8;
	setp.le.u64 	%p2, %rd6, %rd2;
	or.pred  	%p3, %p1, %p2;
	@%p3 bra 	$L__BB0_2;
	cvta.to.global.u64 	%rd8, %rd4;
	cvta.to.global.u64 	%rd9, %rd3;
	mad.lo.s64 	%rd10, %rd5, %rd2, %rd1;
	shl.b64 	%rd11, %rd10, 2;
	add.s64 	%rd12, %rd8, %rd11;
	ld.global.u32 	%r10, [%rd12];
	add.s64 	%rd13, %rd9, %rd11;
	ld.global.u32 	%r11, [%rd13];
	add.s32 	%r12, %r11, %r10;
	st.global.u32 	[%rd13], %r12;
$L__BB0_2:
	ret;

}


// ===== COMPILED SASS (sm_100) =====

	.target	sm_100

	.elftype	@"ET_EXEC"


//--------------------- .note.nv.tkinfo           --------------------------
	.section	.note.nv.tkinfo,"",@"SHT_NOTE"
	.sectionflags	@"SHF_NOTE_NV_TKINFO"
	.tkinfo
        /*0018*/ 	.word	0x00000002
        /*0030*/ 	.string	""
        /*0030*/ 	.string	"ptxas"
        /*0030*/ 	.string	"Cuda compilation tools, release 13.0, V13.0.88"
        /*0030*/ 	.string	"Build cuda_13.0.r13.0/compiler.36424714_0"
        /*0030*/ 	.string	"-arch sm_100 -m 64 "



//--------------------- .note.nv.cuinfo           --------------------------
	.section	.note.nv.cuinfo,"",@"SHT_NOTE"
	.sectionflags	@"SHF_NOTE_NV_CUINFO"
        /*0018*/ 	.short	0x0002
        /*001a*/ 	.short	0x0064
        /*001c*/ 	.short	0x0082
	.zero		2


//--------------------- .nv.info                  --------------------------
	.section	.nv.info,"",@"SHT_CUDA_INFO"
	.align	4


	//----- nvinfo : EIATTR_REGCOUNT
	.align		4
        /*0000*/ 	.byte	0x04, 0x2f
        /*0002*/ 	.short	(.L_1 - .L_0)
	.align		4
.L_0:
        /*0004*/ 	.word	index@(_Z6matAddPiS_mm)
        /*0008*/ 	.word	0x0000000a


	//----- nvinfo : EIATTR_FRAME_SIZE
	.align		4
.L_1:
        /*000c*/ 	.byte	0x04, 0x11
        /*000e*/ 	.short	(.L_3 - .L_2)
	.align		4
.L_2:
        /*0010*/ 	.word	index@(_Z6matAddPiS_mm)
        /*0014*/ 	.word	0x00000000


	//----- nvinfo : EIATTR_MIN_STACK_SIZE
	.align		4
.L_3:
        /*0018*/ 	.byte	0x04, 0x12
        /*001a*/ 	.short	(.L_5 - .L_4)
	.align		4
.L_4:
        /*001c*/ 	.word	index@(_Z6matAddPiS_mm)
        /*0020*/ 	.word	0x00000000
.L_5:


//--------------------- .nv.compat                --------------------------
	.section	.nv.compat,"",@"SHT_CUDA_COMPAT_INFO"
	.align	4
        /*0000*/ 	.byte	0x02, 0x09, 0x00, 0x00, 0x02, 0x02, 0x01, 0x00, 0x02, 0x05, 0x05, 0x00, 0x03, 0x07, 0x01, 0x01
        /*0010*/ 	.byte	0x02, 0x03, 0x00, 0x00, 0x02, 0x06, 0x01, 0x00, 0x04, 0x0b, 0x08, 0x00, 0x09, 0x00, 0x00, 0x00
        /*0020*/ 	.byte	0x00, 0x00, 0x00, 0x00


//--------------------- .nv.info._Z6matAddPiS_mm  --------------------------
	.section	.nv.info._Z6matAddPiS_mm,"",@"SHT_CUDA_INFO"
	.sectionflags	@""
	.align	4


	//----- nvinfo : EIATTR_CUDA_API_VERSION
	.align		4
        /*0000*/ 	.byte	0x04, 0x37
        /*0002*/ 	.short	(.L_7 - .L_6)
.L_6:
        /*0004*/ 	.word	0x00000082


	//----- nvinfo : EIATTR_KPARAM_INFO
	.align		4
.L_7:
        /*0008*/ 	.byte	0x04, 0x17
        /*000a*/ 	.short	(.L_9 - .L_8)
.L_8:
        /*000c*/ 	.word	0x00000000
        /*0010*/ 	.short	0x0003
        /*0012*/ 	.short	0x0018
        /*0014*/ 	.byte	0x00, 0xf0, 0x21, 0x00


	//----- nvinfo : EIATTR_KPARAM_INFO
	.align		4
.L_9:
        /*0018*/ 	.byte	0x04, 0x17
        /*001a*/ 	.short	(.L_11 - .L_10)
.L_10:
        /*001c*/ 	.word	0x00000000
        /*0020*/ 	.short	0x0002
        /*0022*/ 	.short	0x0010
        /*0024*/ 	.byte	0x00, 0xf0, 0x21, 0x00


	//----- nvinfo : EIATTR_KPARAM_INFO
	.align		4
.L_11:
        /*0028*/ 	.byte	0x04, 0x17
        /*002a*/ 	.short	(.L_13 - .L_12)
.L_12:
        /*002c*/ 	.word	0x00000000
        /*0030*/ 	.short	0x0001
        /*0032*/ 	.short	0x0008
        /*0034*/ 	.byte	0x00, 0xf5, 0x21, 0x00


	//----- nvinfo : EIATTR_KPARAM_INFO
	.align		4
.L_13:
        /*0038*/ 	.byte	0x04, 0x17
        /*003a*/ 	.short	(.L_15 - .L_14)
.L_14:
        /*003c*/ 	.word	0x00000000
        /*0040*/ 	.short	0x0000
        /*0042*/ 	.short	0x0000
        /*0044*/ 	.byte	0x00, 0xf5, 0x21, 0x00


	//----- nvinfo : EIATTR_SPARSE_MMA_MASK
	.align		4
.L_15:
        /*0048*/ 	.byte	0x03, 0x50
        /*004a*/ 	.short	0x0000


	//----- nvinfo : EIATTR_MAXREG_COUNT
	.align		4
        /*004c*/ 	.byte	0x03, 0x1b
        /*004e*/ 	.short	0x00ff


	//----- nvinfo : EIATTR_MERCURY_ISA_VERSION
	.align		4
        /*0050*/ 	.byte	0x03, 0x5f
        /*0052*/ 	.short	0x0101


	//----- nvinfo : EIATTR_VRC_CTA_INIT_COUNT
	.align		4
        /*0054*/ 	.byte	0x02, 0x4a
	.zero		1
	.zero		1


	//----- nvinfo : EIATTR_EXIT_INSTR_OFFSETS
	.align		4
        /*0058*/ 	.byte	0x04, 0x1c
        /*005a*/ 	.short	(.L_17 - .L_16)


	//   ....[0]....
.L_16:
        /*005c*/ 	.word	0x000000e0


	//   ....[1]....
        /*0060*/ 	.word	0x000001e0


	//----- nvinfo : EIATTR_CBANK_PARAM_SIZE
	.align		4
.L_17:
        /*0064*/ 	.byte	0x03, 0x19
        /*0066*/ 	.short	0x0020


	//----- nvinfo : EIATTR_PARAM_CBANK
	.align		4
        /*0068*/ 	.byte	0x04, 0x0a
        /*006a*/ 	.short	(.L_19 - .L_18)
	.align		4
.L_18:
        /*006c*/ 	.word	index@(.nv.constant0._Z6matAddPiS_mm)
        /*0070*/ 	.short	0x0380
        /*0072*/ 	.short	0x0020


	//----- nvinfo : EIATTR_SW_WAR
	.align		4
.L_19:
        /*0074*/ 	.byte	0x04, 0x36
        /*0076*/ 	.short	(.L_21 - .L_20)
.L_20:
        /*0078*/ 	.word	0x00000008
.L_21:


//--------------------- .nv.callgraph             --------------------------
	.section	.nv.callgraph,"",@"SHT_CUDA_CALLGRAPH"
	.align	4
	.sectionentsize	8
	.align		4
        /*0000*/ 	.word	0x00000000
	.align		4
        /*0004*/ 	.word	0xffffffff
	.align		4
        /*0008*/ 	.word	0x00000000
	.align		4
        /*000c*/ 	.word	0xfffffffe
	.align		4
        /*0010*/ 	.word	0x00000000
	.align		4
        /*0014*/ 	.word	0xfffffffd
	.align		4
        /*0018*/ 	.word	0x00000000
	.align		4
        /*001c*/ 	.word	0xfffffffc


//--------------------- .text._Z6matAddPiS_mm     --------------------------
	.section	.text._Z6matAddPiS_mm,"ax",@progbits
	.align	128
        .global         _Z6matAddPiS_mm
        .type           _Z6matAddPiS_mm,@function
        .size           _Z6matAddPiS_mm,(.L_x_1 - _Z6matAddPiS_mm)
        .other          _Z6matAddPiS_mm,@"STO_CUDA_ENTRY STV_DEFAULT"
_Z6matAddPiS_mm:
.text._Z6matAddPiS_mm:
[----:B------:R-:W-:Y:S01]  /*0000*/  LDC R1, c[0x0][0x37c] ;  /* 0x0000df00ff017b82 */ /* 0x000fe20000000800 */
[----:B------:R-:W0:Y:S07]  /*0010*/  S2R R0, SR_TID.Y ;  /* 0x0000000000007919 */ /* 0x000e2e0000002200 */
[----:B------:R-:W1:Y:S01]  /*0020*/  LDC R2, c[0x0][0x360] ;  /* 0x0000d800ff027b82 */ /* 0x000e620000000800 */
[----:B------:R-:W2:Y:S01]  /*0030*/  LDCU.128 UR8, c[0x0][0x390] ;  /* 0x00007200ff0877ac */ /* 0x000ea20008000c00 */
[----:B------:R-:W1:Y:S06]  /*0040*/  S2R R3, SR_TID.X ;  /* 0x0000000000037919 */ /* 0x000e6c0000002100 */
[----:B------:R-:W0:Y:S08]  /*0050*/  S2UR UR5, SR_CTAID.Y ;  /* 0x00000000000579c3 */ /* 0x000e300000002600 */
[----:B------:R-:W0:Y:S08]  /*0060*/  LDC R5, c[0x0][0x364] ;  /* 0x0000d900ff057b82 */ /* 0x000e300000000800 */
[----:B------:R-:W1:Y:S01]  /*0070*/  S2UR UR4, SR_CTAID.X ;  /* 0x00000000000479c3 */ /* 0x000e620000002500 */
[----:B0-----:R-:W-:-:S05]  /*0080*/  IMAD R5, R5, UR5, R0 ;  /* 0x0000000505057c24 */ /* 0x001fca000f8e0200 */
[----:B--2---:R-:W-:Y:S01]  /*0090*/  ISETP.GE.U32.AND P1, PT, R5, UR10, PT ;  /* 0x0000000a05007c0c */ /* 0x004fe2000bf26070 */
[----:B-1----:R-:W-:-:S03]  /*00a0*/  IMAD R2, R2, UR4, R3 ;  /* 0x0000000402027c24 */ /* 0x002fc6000f8e0203 */
[----:B------:R-:W-:Y:S02]  /*00b0*/  ISETP.GE.U32.AND.EX P1, PT, RZ, UR11, PT, P1 ;  /* 0x0000000bff007c0c */ /* 0x000fe4000bf26110 */
[----:B------:R-:W-:-:S04]  /*00c0*/  ISETP.GE.U32.AND P0, PT, R2, UR8, PT ;  /* 0x0000000802007c0c */ /* 0x000fc8000bf06070 */
[----:B------:R-:W-:-:S13]  /*00d0*/  ISETP.GE.U32.OR.EX P0, PT, RZ, UR9, P1, P0 ;  /* 0x00000009ff007c0c */ /* 0x000fda0008f06500 */
[----:B------:R-:W-:Y:S05]  /*00e0*/  @P0 EXIT ;  /* 0x000000000000094d */ /* 0x000fea0003800000 */
[----:B------:R-:W0:Y:S01]  /*00f0*/  LDCU.128 UR12, c[0x0][0x380] ;  /* 0x00007000ff0c77ac */ /* 0x000e220008000c00 */
[----:B------:R-:W-:Y:S01]  /*0100*/  IMAD.MOV.U32 R3, RZ, RZ, RZ ;  /* 0x000000ffff037224 */ /* 0x000fe200078e00ff */
[----:B------:R-:W1:Y:S01]  /*0110*/  LDCU.64 UR4, c[0x0][0x358] ;  /* 0x00006b00ff0477ac */ /* 0x000e620008000a00 */
[----:B------:R-:W-:-:S04]  /*0120*/  IMAD.WIDE.U32 R2, R5, UR8, R2 ;  /* 0x0000000805027c25 */ /* 0x000fc8000f8e0002 */
[----:B------:R-:W-:Y:S02]  /*0130*/  IMAD R5, R5, UR9, R3 ;  /* 0x0000000905057c24 */ /* 0x000fe4000f8e0203 */
[----:B------:R-:W-:-:S03]  /*0140*/  IMAD.SHL.U32 R3, R2, 0x4, RZ ;  /* 0x0000000402037824 */ /* 0x000fc600078e00ff */
[----:B------:R-:W-:Y:S02]  /*0150*/  SHF.L.U64.HI R0, R2, 0x2, R5 ;  /* 0x0000000202007819 */ /* 0x000fe40000010205 */
[C---:B0-----:R-:W-:Y:S02]  /*0160*/  IADD3 R4, P0, PT, R3.reuse, UR14, RZ ;  /* 0x0000000e03047c10 */ /* 0x041fe4000ff1e0ff */
[----:B------:R-:W-:Y:S02]  /*0170*/  IADD3 R2, P1, PT, R3, UR12, RZ ;  /* 0x0000000c03027c10 */ /* 0x000fe4000ff3e0ff */
[C---:B------:R-:W-:Y:S02]  /*0180*/  IADD3.X R5, PT, PT, R0.reuse, UR15, RZ, P0, !PT ;  /* 0x0000000f00057c10 */ /* 0x040fe400087fe4ff */
[----:B------:R-:W-:-:S03]  /*0190*/  IADD3.X R3, PT, PT, R0, UR13, RZ, P1, !PT ;  /* 0x0000000d00037c10 */ /* 0x000fc60008ffe4ff */
[----:B-1----:R-:W2:Y:S04]  /*01a0*/  LDG.E R4, desc[UR4][R4.64] ;  /* 0x0000000404047981 */ /* 0x002ea8000c1e1900 */
[----:B------:R-:W2:Y:S02]  /*01b0*/  LDG.E R7, desc[UR4][R2.64] ;  /* 0x0000000402077981 */ /* 0x000ea4000c1e1900 */
[----:B--2---:R-:W-:-:S05]  /*01c0*/  IMAD.IADD R7, R4, 0x1, R7 ;  /* 0x0000000104077824 */ /* 0x004fca00078e0207 */
[----:B------:R-:W-:Y:S01]  /*01d0*/  STG.E desc[UR4][R2.64], R7 ;  /* 0x0000000702007986 */ /* 0x000fe2000c101904 */
[----:B------:R-:W-:Y:S05]  /*01e0*/  EXIT ;  /* 0x000000000000794d */ /* 0x000fea0003800000 */
.L_x_0:
[----:B------:R-:W-:-:S00]  /*01f0*/  BRA `(.L_x_0) ;  /* 0xfffffffc00fc7947 */ /* 0x000fc0000383ffff */
[----:B------:R-:W-:-:S00]  /*0200*/  NOP ;  /* 0x0000000000007918 */ /* 0x000fc00000000000 */
[----:B------:R-:W-:-:S00]  /*0210*/  NOP ;  /* 0x0000000000007918 */ /* 0x000fc00000000000 */
[----:B------:R-:W-:-:S00]  /*0220*/  NOP ;  /* 0x0000000000007918 */ /* 0x000fc00000000000 */
[----:B------:R-:W-:-:S00]  /*0230*/  NOP ;  /* 0x0000000000007918 */ /* 0x000fc00000000000 */
[----:B------:R-:W-:-:S00]  /*0240*/  NOP ;  /* 0x0000000000007918 */ /* 0x000fc00000000000 */
[----:B------:R-:W-:-:S00]  /*0250*/  NOP ;  /* 0x0000000000007918 */ /* 0x000fc00000000000 */
[----:B------:R-:W-:-:S00]  /*0260*/  NOP ;  /* 0x0000000000007918 */ /* 0x000fc00000000000 */
[----:B------:R-:W-:-:S00]  /*0270*/  NOP ;  /* 0x0000000000007918 */ /* 0x000fc00000000000 */
.L_x_1:


//--------------------- .nv.shared.reserved.0     --------------------------
	.section	.nv.shared.reserved.0,"aw",@nobits
	.weak		__nv_reservedSMEM_offset_0_alias
	.size		__nv_reservedSMEM_offset_0_alias, 0, 64
	.other		__nv_reservedSMEM_offset_0_alias,@"STO_CUDA_RESERVED_SHARED STV_DEFAULT"
__nv_reservedSMEM_offset_0_alias:
	.zero		0
	.zero		64


//--------------------- .nv.constant0._Z6matAddPiS_mm --------------------------
	.section	.nv.constant0._Z6matAddPiS_mm,"a",@progbits
	.sectionflags	@""
	.align	4
.nv.constant0._Z6matAddPiS_mm:
	.zero		928


//--------------------- SYMBOLS --------------------------

	.type		.nv.reservedSmem.offset0,@object
	.size		.nv.reservedSmem.offset0,0x4
